	.version 1.4
	.target sm_10, map_f64_to_f32
	// compiled with C:\Program Files\NVIDIA GPU Computing Toolkit\CUDA\v5.0\bin/../open64/lib//be.exe
	// nvopencc 4.1 built on 2012-09-25

	//-----------------------------------------------------------
	// Compiling C:/Users/ac8979/AppData/Local/Temp/tmpxft_00001698_00000000-11_gpu_tfm_linear_arb_2dly.cpp3.i (C:/Users/ac8979/AppData/Local/Temp/ccBI#.a04620)
	//-----------------------------------------------------------

	//-----------------------------------------------------------
	// Options:
	//-----------------------------------------------------------
	//  Target:ptx, ISA:sm_10, Endian:little, Pointer Size:64
	//  -O3	(Optimization level)
	//  -g0	(Debug level)
	//  -m2	(Report advisories)
	//-----------------------------------------------------------

	.file	1	"C:/Users/ac8979/AppData/Local/Temp/tmpxft_00001698_00000000-10_gpu_tfm_linear_arb_2dly.cudafe2.gpu"
	.file	2	"c:\program files (x86)\microsoft visual studio 10.0\vc\include\codeanalysis\sourceannotations.h"
	.file	3	"C:\Program Files\NVIDIA GPU Computing Toolkit\CUDA\v5.0\bin/../include\crt/device_runtime.h"
	.file	4	"C:\Program Files\NVIDIA GPU Computing Toolkit\CUDA\v5.0\bin/../include\host_defines.h"
	.file	5	"C:\Program Files\NVIDIA GPU Computing Toolkit\CUDA\v5.0\bin/../include\builtin_types.h"
	.file	6	"c:\program files\nvidia gpu computing toolkit\cuda\v5.0\include\device_types.h"
	.file	7	"c:\program files\nvidia gpu computing toolkit\cuda\v5.0\include\host_defines.h"
	.file	8	"c:\program files\nvidia gpu computing toolkit\cuda\v5.0\include\driver_types.h"
	.file	9	"c:\program files\nvidia gpu computing toolkit\cuda\v5.0\include\surface_types.h"
	.file	10	"c:\program files\nvidia gpu computing toolkit\cuda\v5.0\include\texture_types.h"
	.file	11	"c:\program files\nvidia gpu computing toolkit\cuda\v5.0\include\vector_types.h"
	.file	12	"c:\program files\nvidia gpu computing toolkit\cuda\v5.0\include\builtin_types.h"
	.file	13	"C:\Program Files\NVIDIA GPU Computing Toolkit\CUDA\v5.0\bin/../include\device_launch_parameters.h"
	.file	14	"c:\program files\nvidia gpu computing toolkit\cuda\v5.0\include\crt\storage_class.h"
	.file	15	"gpu_tfm_linear_arb_2dly.cu"
	.file	16	"C:\Program Files\NVIDIA GPU Computing Toolkit\CUDA\v5.0\bin/../include\common_functions.h"
	.file	17	"c:\program files\nvidia gpu computing toolkit\cuda\v5.0\include\math_functions.h"
	.file	18	"c:\program files\nvidia gpu computing toolkit\cuda\v5.0\include\math_constants.h"
	.file	19	"c:\program files\nvidia gpu computing toolkit\cuda\v5.0\include\device_functions.h"
	.file	20	"c:\program files\nvidia gpu computing toolkit\cuda\v5.0\include\sm_11_atomic_functions.h"
	.file	21	"c:\program files\nvidia gpu computing toolkit\cuda\v5.0\include\sm_12_atomic_functions.h"
	.file	22	"c:\program files\nvidia gpu computing toolkit\cuda\v5.0\include\sm_13_double_functions.h"
	.file	23	"c:\program files\nvidia gpu computing toolkit\cuda\v5.0\include\sm_20_atomic_functions.h"
	.file	24	"c:\program files\nvidia gpu computing toolkit\cuda\v5.0\include\sm_35_atomic_functions.h"
	.file	25	"c:\program files\nvidia gpu computing toolkit\cuda\v5.0\include\sm_20_intrinsics.h"
	.file	26	"c:\program files\nvidia gpu computing toolkit\cuda\v5.0\include\sm_30_intrinsics.h"
	.file	27	"c:\program files\nvidia gpu computing toolkit\cuda\v5.0\include\sm_35_intrinsics.h"
	.file	28	"c:\program files\nvidia gpu computing toolkit\cuda\v5.0\include\surface_functions.h"
	.file	29	"c:\program files\nvidia gpu computing toolkit\cuda\v5.0\include\texture_fetch_functions.h"
	.file	30	"c:\program files\nvidia gpu computing toolkit\cuda\v5.0\include\texture_indirect_functions.h"
	.file	31	"c:\program files\nvidia gpu computing toolkit\cuda\v5.0\include\surface_indirect_functions.h"
	.file	32	"c:\program files\nvidia gpu computing toolkit\cuda\v5.0\include\math_functions_dbl_ptx1.h"


	.entry _Z23gpu_tfm_linear_arb_2dlyPfS_iiPKfS1_PKiS3_S1_S1_S1_iiiiS1_S1_S1_ (
		.param .u64 __cudaparm__Z23gpu_tfm_linear_arb_2dlyPfS_iiPKfS1_PKiS3_S1_S1_S1_iiiiS1_S1_S1__real_result,
		.param .u64 __cudaparm__Z23gpu_tfm_linear_arb_2dlyPfS_iiPKfS1_PKiS3_S1_S1_S1_iiiiS1_S1_S1__imag_result,
		.param .s32 __cudaparm__Z23gpu_tfm_linear_arb_2dlyPfS_iiPKfS1_PKiS3_S1_S1_S1_iiiiS1_S1_S1__n,
		.param .s32 __cudaparm__Z23gpu_tfm_linear_arb_2dlyPfS_iiPKfS1_PKiS3_S1_S1_S1_iiiiS1_S1_S1__combs,
		.param .u64 __cudaparm__Z23gpu_tfm_linear_arb_2dlyPfS_iiPKfS1_PKiS3_S1_S1_S1_iiiiS1_S1_S1__real_exp,
		.param .u64 __cudaparm__Z23gpu_tfm_linear_arb_2dlyPfS_iiPKfS1_PKiS3_S1_S1_S1_iiiiS1_S1_S1__img_exp,
		.param .u64 __cudaparm__Z23gpu_tfm_linear_arb_2dlyPfS_iiPKfS1_PKiS3_S1_S1_S1_iiiiS1_S1_S1__transmit,
		.param .u64 __cudaparm__Z23gpu_tfm_linear_arb_2dlyPfS_iiPKfS1_PKiS3_S1_S1_S1_iiiiS1_S1_S1__receive,
		.param .u64 __cudaparm__Z23gpu_tfm_linear_arb_2dlyPfS_iiPKfS1_PKiS3_S1_S1_S1_iiiiS1_S1_S1__lookup_time_tx,
		.param .u64 __cudaparm__Z23gpu_tfm_linear_arb_2dlyPfS_iiPKfS1_PKiS3_S1_S1_S1_iiiiS1_S1_S1__lookup_time_rx,
		.param .u64 __cudaparm__Z23gpu_tfm_linear_arb_2dlyPfS_iiPKfS1_PKiS3_S1_S1_S1_iiiiS1_S1_S1__time,
		.param .s32 __cudaparm__Z23gpu_tfm_linear_arb_2dlyPfS_iiPKfS1_PKiS3_S1_S1_S1_iiiiS1_S1_S1__tot_pix,
		.param .s32 __cudaparm__Z23gpu_tfm_linear_arb_2dlyPfS_iiPKfS1_PKiS3_S1_S1_S1_iiiiS1_S1_S1__grid_x,
		.param .s32 __cudaparm__Z23gpu_tfm_linear_arb_2dlyPfS_iiPKfS1_PKiS3_S1_S1_S1_iiiiS1_S1_S1__grid_y,
		.param .s32 __cudaparm__Z23gpu_tfm_linear_arb_2dlyPfS_iiPKfS1_PKiS3_S1_S1_S1_iiiiS1_S1_S1__grid_z,
		.param .u64 __cudaparm__Z23gpu_tfm_linear_arb_2dlyPfS_iiPKfS1_PKiS3_S1_S1_S1_iiiiS1_S1_S1__lookup_amp_tx,
		.param .u64 __cudaparm__Z23gpu_tfm_linear_arb_2dlyPfS_iiPKfS1_PKiS3_S1_S1_S1_iiiiS1_S1_S1__lookup_amp_rx,
		.param .u64 __cudaparm__Z23gpu_tfm_linear_arb_2dlyPfS_iiPKfS1_PKiS3_S1_S1_S1_iiiiS1_S1_S1__tt_weight)
	{
	.reg .u16 %rh<4>;
	.reg .u32 %r<31>;
	.reg .u64 %rd<36>;
	.reg .f32 %f<36>;
	.reg .pred %p<7>;
	.loc	15	1	0
$LDWbegin__Z23gpu_tfm_linear_arb_2dlyPfS_iiPKfS1_PKiS3_S1_S1_S1_iiiiS1_S1_S1_:
	mov.u16 	%rh1, %ctaid.x;
	mov.u16 	%rh2, %ntid.x;
	mul.wide.u16 	%r1, %rh1, %rh2;
	cvt.u32.u16 	%r2, %tid.x;
	add.u32 	%r3, %r2, %r1;
	ld.param.s32 	%r4, [__cudaparm__Z23gpu_tfm_linear_arb_2dlyPfS_iiPKfS1_PKiS3_S1_S1_S1_iiiiS1_S1_S1__tot_pix];
	setp.le.s32 	%p1, %r4, %r3;
	@%p1 bra 	$Lt_0_3842;
	.loc	15	9	0
	ld.param.u64 	%rd1, [__cudaparm__Z23gpu_tfm_linear_arb_2dlyPfS_iiPKfS1_PKiS3_S1_S1_S1_iiiiS1_S1_S1__time];
	ld.global.f32 	%f1, [%rd1+0];
	ld.global.f32 	%f2, [%rd1+4];
	sub.f32 	%f3, %f2, %f1;
	ld.param.s32 	%r5, [__cudaparm__Z23gpu_tfm_linear_arb_2dlyPfS_iiPKfS1_PKiS3_S1_S1_S1_iiiiS1_S1_S1__combs];
	mov.u32 	%r6, 0;
	setp.le.s32 	%p2, %r5, %r6;
	@%p2 bra 	$Lt_0_5378;
	ld.param.s32 	%r5, [__cudaparm__Z23gpu_tfm_linear_arb_2dlyPfS_iiPKfS1_PKiS3_S1_S1_S1_iiiiS1_S1_S1__combs];
	mov.s32 	%r7, %r5;
	ld.param.u64 	%rd2, [__cudaparm__Z23gpu_tfm_linear_arb_2dlyPfS_iiPKfS1_PKiS3_S1_S1_S1_iiiiS1_S1_S1__transmit];
	ld.param.u64 	%rd3, [__cudaparm__Z23gpu_tfm_linear_arb_2dlyPfS_iiPKfS1_PKiS3_S1_S1_S1_iiiiS1_S1_S1__receive];
	ld.param.u64 	%rd4, [__cudaparm__Z23gpu_tfm_linear_arb_2dlyPfS_iiPKfS1_PKiS3_S1_S1_S1_iiiiS1_S1_S1__tt_weight];
	ld.param.u64 	%rd5, [__cudaparm__Z23gpu_tfm_linear_arb_2dlyPfS_iiPKfS1_PKiS3_S1_S1_S1_iiiiS1_S1_S1__lookup_amp_rx];
	ld.param.u64 	%rd6, [__cudaparm__Z23gpu_tfm_linear_arb_2dlyPfS_iiPKfS1_PKiS3_S1_S1_S1_iiiiS1_S1_S1__lookup_amp_tx];
	ld.param.u64 	%rd7, [__cudaparm__Z23gpu_tfm_linear_arb_2dlyPfS_iiPKfS1_PKiS3_S1_S1_S1_iiiiS1_S1_S1__lookup_time_rx];
	ld.param.u64 	%rd8, [__cudaparm__Z23gpu_tfm_linear_arb_2dlyPfS_iiPKfS1_PKiS3_S1_S1_S1_iiiiS1_S1_S1__lookup_time_tx];
	ld.param.s32 	%r8, [__cudaparm__Z23gpu_tfm_linear_arb_2dlyPfS_iiPKfS1_PKiS3_S1_S1_S1_iiiiS1_S1_S1__grid_z];
	ld.param.s32 	%r9, [__cudaparm__Z23gpu_tfm_linear_arb_2dlyPfS_iiPKfS1_PKiS3_S1_S1_S1_iiiiS1_S1_S1__grid_y];
	ld.param.s32 	%r10, [__cudaparm__Z23gpu_tfm_linear_arb_2dlyPfS_iiPKfS1_PKiS3_S1_S1_S1_iiiiS1_S1_S1__grid_x];
	mov.s32 	%r11, 0;
	mov.f32 	%f4, 0f00000000;     	// 0
	mov.f32 	%f5, 0f00000000;     	// 0
	mov.s32 	%r12, %r7;
$Lt_0_4866:
 //<loop> Loop body line 9, nesting depth: 1, estimated iterations: unknown
	.loc	15	14	0
	ld.global.s32 	%r13, [%rd2+0];
	sub.s32 	%r14, %r13, 1;
	.loc	15	15	0
	ld.global.s32 	%r15, [%rd3+0];
	sub.s32 	%r16, %r15, 1;
	.loc	15	9	0
	ld.param.s32 	%r10, [__cudaparm__Z23gpu_tfm_linear_arb_2dlyPfS_iiPKfS1_PKiS3_S1_S1_S1_iiiiS1_S1_S1__grid_x];
	.loc	15	19	0
	mul.lo.s32 	%r17, %r14, %r10;
	mul.lo.s32 	%r18, %r16, %r10;
	.loc	15	9	0
	ld.param.s32 	%r9, [__cudaparm__Z23gpu_tfm_linear_arb_2dlyPfS_iiPKfS1_PKiS3_S1_S1_S1_iiiiS1_S1_S1__grid_y];
	.loc	15	19	0
	mul.lo.s32 	%r19, %r17, %r9;
	mul.lo.s32 	%r20, %r18, %r9;
	.loc	15	9	0
	ld.param.s32 	%r8, [__cudaparm__Z23gpu_tfm_linear_arb_2dlyPfS_iiPKfS1_PKiS3_S1_S1_S1_iiiiS1_S1_S1__grid_z];
	.loc	15	19	0
	mul.lo.s32 	%r21, %r19, %r8;
	add.s32 	%r22, %r3, %r21;
	cvt.s64.s32 	%rd9, %r22;
	mul.wide.s32 	%rd10, %r22, 4;
	mul.lo.s32 	%r23, %r20, %r8;
	add.s32 	%r24, %r3, %r23;
	cvt.s64.s32 	%rd11, %r24;
	mul.wide.s32 	%rd12, %r24, 4;
	.loc	15	9	0
	ld.param.u64 	%rd8, [__cudaparm__Z23gpu_tfm_linear_arb_2dlyPfS_iiPKfS1_PKiS3_S1_S1_S1_iiiiS1_S1_S1__lookup_time_tx];
	.loc	15	19	0
	add.u64 	%rd13, %rd10, %rd8;
	ld.global.f32 	%f6, [%rd13+0];
	.loc	15	9	0
	ld.param.u64 	%rd7, [__cudaparm__Z23gpu_tfm_linear_arb_2dlyPfS_iiPKfS1_PKiS3_S1_S1_S1_iiiiS1_S1_S1__lookup_time_rx];
	.loc	15	19	0
	add.u64 	%rd14, %rd12, %rd7;
	ld.global.f32 	%f7, [%rd14+0];
	add.f32 	%f8, %f6, %f7;
	.loc	15	20	0
	ld.global.f32 	%f9, [%rd4+0];
	.loc	15	9	0
	ld.param.u64 	%rd6, [__cudaparm__Z23gpu_tfm_linear_arb_2dlyPfS_iiPKfS1_PKiS3_S1_S1_S1_iiiiS1_S1_S1__lookup_amp_tx];
	.loc	15	20	0
	add.u64 	%rd15, %rd10, %rd6;
	ld.global.f32 	%f10, [%rd15+0];
	.loc	15	9	0
	ld.param.u64 	%rd5, [__cudaparm__Z23gpu_tfm_linear_arb_2dlyPfS_iiPKfS1_PKiS3_S1_S1_S1_iiiiS1_S1_S1__lookup_amp_rx];
	.loc	15	20	0
	add.u64 	%rd16, %rd12, %rd5;
	ld.global.f32 	%f11, [%rd16+0];
	mul.f32 	%f12, %f10, %f11;
	mul.f32 	%f13, %f9, %f12;
	.loc	15	12	0
	sub.f32 	%f14, %f8, %f1;
	mov.f32 	%f15, 0f00000000;    	// 0
	setp.lt.f32 	%p3, %f14, %f15;
	@%p3 bra 	$Lt_0_5634;
	ld.param.s32 	%r25, [__cudaparm__Z23gpu_tfm_linear_arb_2dlyPfS_iiPKfS1_PKiS3_S1_S1_S1_iiiiS1_S1_S1__n];
	cvt.s64.s32 	%rd17, %r25;
	mul.wide.s32 	%rd18, %r25, 4;
	.loc	15	9	0
	ld.param.u64 	%rd1, [__cudaparm__Z23gpu_tfm_linear_arb_2dlyPfS_iiPKfS1_PKiS3_S1_S1_S1_iiiiS1_S1_S1__time];
	.loc	15	12	0
	add.u64 	%rd19, %rd1, %rd18;
	ld.global.f32 	%f16, [%rd19+-4];
	setp.lt.f32 	%p4, %f16, %f8;
	@%p4 bra 	$Lt_0_5890;
	.loc	15	30	0
	div.full.f32 	%f17, %f14, %f3;
	cvt.s32.s64 	%r26, %rd17;
	cvt.rmi.f32.f32 	%f18, %f17;
	cvt.rzi.s32.f32 	%r27, %f18;
	mul.lo.s32 	%r28, %r26, %r11;
	add.s32 	%r29, %r27, %r28;
	cvt.s64.s32 	%rd20, %r29;
	mul.wide.s32 	%rd21, %r29, 4;
	ld.param.u64 	%rd22, [__cudaparm__Z23gpu_tfm_linear_arb_2dlyPfS_iiPKfS1_PKiS3_S1_S1_S1_iiiiS1_S1_S1__real_exp];
	add.u64 	%rd23, %rd22, %rd21;
	ld.global.f32 	%f19, [%rd23+0];
	.loc	15	31	0
	ld.param.u64 	%rd24, [__cudaparm__Z23gpu_tfm_linear_arb_2dlyPfS_iiPKfS1_PKiS3_S1_S1_S1_iiiiS1_S1_S1__img_exp];
	add.u64 	%rd25, %rd24, %rd21;
	ld.global.f32 	%f20, [%rd25+0];
	.loc	15	39	0
	cvt.s64.s32 	%rd26, %r27;
	mul.wide.s32 	%rd27, %r27, 4;
	.loc	15	9	0
	ld.param.u64 	%rd1, [__cudaparm__Z23gpu_tfm_linear_arb_2dlyPfS_iiPKfS1_PKiS3_S1_S1_S1_iiiiS1_S1_S1__time];
	.loc	15	39	0
	add.u64 	%rd28, %rd1, %rd27;
	ld.global.f32 	%f21, [%rd28+0];
	sub.f32 	%f22, %f8, %f21;
	ld.global.f32 	%f23, [%rd23+4];
	sub.f32 	%f24, %f23, %f19;
	mul.f32 	%f25, %f22, %f24;
	div.full.f32 	%f26, %f25, %f3;
	add.f32 	%f27, %f19, %f26;
	mul.f32 	%f28, %f13, %f27;
	.loc	15	41	0
	ld.global.f32 	%f29, [%rd25+4];
	sub.f32 	%f30, %f29, %f20;
	mul.f32 	%f31, %f22, %f30;
	div.full.f32 	%f32, %f31, %f3;
	add.f32 	%f33, %f20, %f32;
	mul.f32 	%f34, %f13, %f33;
	bra.uni 	$L_0_3330;
$Lt_0_5634:
	mov.f32 	%f34, 0f00000000;    	// 0
	mov.f32 	%f28, 0f00000000;    	// 0
	bra.uni 	$L_0_3330;
$Lt_0_5890:
	mov.f32 	%f34, 0f00000000;    	// 0
	mov.f32 	%f28, 0f00000000;    	// 0
$L_0_3330:
	.loc	15	44	0
	add.f32 	%f5, %f28, %f5;
	.loc	15	45	0
	add.f32 	%f4, %f34, %f4;
	add.s32 	%r11, %r11, 1;
	add.u64 	%rd4, %rd4, 4;
	add.u64 	%rd3, %rd3, 4;
	add.u64 	%rd2, %rd2, 4;
	.loc	15	9	0
	ld.param.s32 	%r5, [__cudaparm__Z23gpu_tfm_linear_arb_2dlyPfS_iiPKfS1_PKiS3_S1_S1_S1_iiiiS1_S1_S1__combs];
	.loc	15	45	0
	setp.ne.s32 	%p5, %r5, %r11;
	@%p5 bra 	$Lt_0_4866;
	bra.uni 	$Lt_0_4354;
$Lt_0_5378:
	mov.f32 	%f4, 0f00000000;     	// 0
	mov.f32 	%f5, 0f00000000;     	// 0
$Lt_0_4354:
	.loc	15	50	0
	cvt.s64.s32 	%rd29, %r3;
	mul.wide.s32 	%rd30, %r3, 4;
	ld.param.u64 	%rd31, [__cudaparm__Z23gpu_tfm_linear_arb_2dlyPfS_iiPKfS1_PKiS3_S1_S1_S1_iiiiS1_S1_S1__real_result];
	add.u64 	%rd32, %rd31, %rd30;
	st.global.f32 	[%rd32+0], %f5;
	.loc	15	51	0
	ld.param.u64 	%rd33, [__cudaparm__Z23gpu_tfm_linear_arb_2dlyPfS_iiPKfS1_PKiS3_S1_S1_S1_iiiiS1_S1_S1__imag_result];
	add.u64 	%rd34, %rd33, %rd30;
	st.global.f32 	[%rd34+0], %f4;
$Lt_0_3842:
	.loc	15	53	0
	exit;
$LDWend__Z23gpu_tfm_linear_arb_2dlyPfS_iiPKfS1_PKiS3_S1_S1_S1_iiiiS1_S1_S1_:
	} // _Z23gpu_tfm_linear_arb_2dlyPfS_iiPKfS1_PKiS3_S1_S1_S1_iiiiS1_S1_S1_



// ===== COMPILED SASS (sm_100) =====

	.target	sm_100

	.elftype	@"ET_EXEC"


//--------------------- .note.nv.tkinfo           --------------------------
	.section	.note.nv.tkinfo,"",@"SHT_NOTE"
	.sectionflags	@"SHF_NOTE_NV_TKINFO"
	.tkinfo
        /*0018*/ 	.word	0x00000002
        /*0030*/ 	.string	""
        /*0030*/ 	.string	"ptxas"
        /*0030*/ 	.string	"Cuda compilation tools, release 13.0, V13.0.88"
        /*0030*/ 	.string	"Build cuda_13.0.r13.0/compiler.36424714_0"
        /*0030*/ 	.string	"-arch sm_100 "



//--------------------- .note.nv.cuinfo           --------------------------
	.section	.note.nv.cuinfo,"",@"SHT_NOTE"
	.sectionflags	@"SHF_NOTE_NV_CUINFO"
        /*0018*/ 	.short	0x0002
        /*001a*/ 	.short	0x000a
        /*001c*/ 	.short	0x0082
	.zero		2


//--------------------- .nv.info                  --------------------------
	.section	.nv.info,"",@"SHT_CUDA_INFO"
	.align	4


	//----- nvinfo : EIATTR_REGCOUNT
	.align		4
        /*0000*/ 	.byte	0x04, 0x2f
        /*0002*/ 	.short	(.L_1 - .L_0)
	.align		4
.L_0:
        /*0004*/ 	.word	index@(_Z23gpu_tfm_linear_arb_2dlyPfS_iiPKfS1_PKiS3_S1_S1_S1_iiiiS1_S1_S1_)
        /*0008*/ 	.word	0x00000020


	//----- nvinfo : EIATTR_FRAME_SIZE
	.align		4
.L_1:
        /*000c*/ 	.byte	0x04, 0x11
        /*000e*/ 	.short	(.L_3 - .L_2)
	.align		4
.L_2:
        /*0010*/ 	.word	index@(_Z23gpu_tfm_linear_arb_2dlyPfS_iiPKfS1_PKiS3_S1_S1_S1_iiiiS1_S1_S1_)
        /*0014*/ 	.word	0x00000000


	//----- nvinfo : EIATTR_MIN_STACK_SIZE
	.align		4
.L_3:
        /*0018*/ 	.byte	0x04, 0x12
        /*001a*/ 	.short	(.L_5 - .L_4)
	.align		4
.L_4:
        /*001c*/ 	.word	index@(_Z23gpu_tfm_linear_arb_2dlyPfS_iiPKfS1_PKiS3_S1_S1_S1_iiiiS1_S1_S1_)
        /*0020*/ 	.word	0x00000000
.L_5:


//--------------------- .nv.compat                --------------------------
	.section	.nv.compat,"",@"SHT_CUDA_COMPAT_INFO"
	.align	4
        /*0000*/ 	.byte	0x02, 0x09, 0x00, 0x00, 0x02, 0x02, 0x01, 0x00, 0x02, 0x05, 0x05, 0x00, 0x03, 0x07, 0x01, 0x01
        /*0010*/ 	.byte	0x02, 0x03, 0x00, 0x00, 0x02, 0x06, 0x01, 0x00, 0x04, 0x0b, 0x08, 0x00, 0x01, 0x00, 0x00, 0x00
        /*0020*/ 	.byte	0x00, 0x00, 0x00, 0x00


//--------------------- .nv.info._Z23gpu_tfm_linear_arb_2dlyPfS_iiPKfS1_PKiS3_S1_S1_S1_iiiiS1_S1_S1_ --------------------------
	.section	.nv.info._Z23gpu_tfm_linear_arb_2dlyPfS_iiPKfS1_PKiS3_S1_S1_S1_iiiiS1_S1_S1_,"",@"SHT_CUDA_INFO"
	.sectionflags	@""
	.align	4


	//----- nvinfo : EIATTR_CUDA_API_VERSION
	.align		4
        /*0000*/ 	.byte	0x04, 0x37
        /*0002*/ 	.short	(.L_7 - .L_6)
.L_6:
        /*0004*/ 	.word	0x00000082


	//----- nvinfo : EIATTR_KPARAM_INFO
	.align		4
.L_7:
        /*0008*/ 	.byte	0x04, 0x17
        /*000a*/ 	.short	(.L_9 - .L_8)
.L_8:
        /*000c*/ 	.word	0x00000000
        /*0010*/ 	.short	0x0011
        /*0012*/ 	.short	0x0070
        /*0014*/ 	.byte	0x00, 0xf0, 0x21, 0x00


	//----- nvinfo : EIATTR_KPARAM_INFO
	.align		4
.L_9:
        /*0018*/ 	.byte	0x04, 0x17
        /*001a*/ 	.short	(.L_11 - .L_10)
.L_10:
        /*001c*/ 	.word	0x00000000
        /*0020*/ 	.short	0x0010
        /*0022*/ 	.short	0x0068
        /*0024*/ 	.byte	0x00, 0xf0, 0x21, 0x00


	//----- nvinfo : EIATTR_KPARAM_INFO
	.align		4
.L_11:
        /*0028*/ 	.byte	0x04, 0x17
        /*002a*/ 	.short	(.L_13 - .L_12)
.L_12:
        /*002c*/ 	.word	0x00000000
        /*0030*/ 	.short	0x000f
        /*0032*/ 	.short	0x0060
        /*0034*/ 	.byte	0x00, 0xf0, 0x21, 0x00


	//----- nvinfo : EIATTR_KPARAM_INFO
	.align		4
.L_13:
        /*0038*/ 	.byte	0x04, 0x17
        /*003a*/ 	.short	(.L_15 - .L_14)
.L_14:
        /*003c*/ 	.word	0x00000000
        /*0040*/ 	.short	0x000e
        /*0042*/ 	.short	0x005c
        /*0044*/ 	.byte	0x00, 0xf0, 0x11, 0x00


	//----- nvinfo : EIATTR_KPARAM_INFO
	.align		4
.L_15:
        /*0048*/ 	.byte	0x04, 0x17
        /*004a*/ 	.short	(.L_17 - .L_16)
.L_16:
        /*004c*/ 	.word	0x00000000
        /*0050*/ 	.short	0x000d
        /*0052*/ 	.short	0x0058
        /*0054*/ 	.byte	0x00, 0xf0, 0x11, 0x00


	//----- nvinfo : EIATTR_KPARAM_INFO
	.align		4
.L_17:
        /*0058*/ 	.byte	0x04, 0x17
        /*005a*/ 	.short	(.L_19 - .L_18)
.L_18:
        /*005c*/ 	.word	0x00000000
        /*0060*/ 	.short	0x000c
        /*0062*/ 	.short	0x0054
        /*0064*/ 	.byte	0x00, 0xf0, 0x11, 0x00


	//----- nvinfo : EIATTR_KPARAM_INFO
	.align		4
.L_19:
        /*0068*/ 	.byte	0x04, 0x17
        /*006a*/ 	.short	(.L_21 - .L_20)
.L_20:
        /*006c*/ 	.word	0x00000000
        /*0070*/ 	.short	0x000b
        /*0072*/ 	.short	0x0050
        /*0074*/ 	.byte	0x00, 0xf0, 0x11, 0x00


	//----- nvinfo : EIATTR_KPARAM_INFO
	.align		4
.L_21:
        /*0078*/ 	.byte	0x04, 0x17
        /*007a*/ 	.short	(.L_23 - .L_22)
.L_22:
        /*007c*/ 	.word	0x00000000
        /*0080*/ 	.short	0x000a
        /*0082*/ 	.short	0x0048
        /*0084*/ 	.byte	0x00, 0xf0, 0x21, 0x00


	//----- nvinfo : EIATTR_KPARAM_INFO
	.align		4
.L_23:
        /*0088*/ 	.byte	0x04, 0x17
        /*008a*/ 	.short	(.L_25 - .L_24)
.L_24:
        /*008c*/ 	.word	0x00000000
        /*0090*/ 	.short	0x0009
        /*0092*/ 	.short	0x0040
        /*0094*/ 	.byte	0x00, 0xf0, 0x21, 0x00


	//----- nvinfo : EIATTR_KPARAM_INFO
	.align		4
.L_25:
        /*0098*/ 	.byte	0x04, 0x17
        /*009a*/ 	.short	(.L_27 - .L_26)
.L_26:
        /*009c*/ 	.word	0x00000000
        /*00a0*/ 	.short	0x0008
        /*00a2*/ 	.short	0x0038
        /*00a4*/ 	.byte	0x00, 0xf0, 0x21, 0x00


	//----- nvinfo : EIATTR_KPARAM_INFO
	.align		4
.L_27:
        /*00a8*/ 	.byte	0x04, 0x17
        /*00aa*/ 	.short	(.L_29 - .L_28)
.L_28:
        /*00ac*/ 	.word	0x00000000
        /*00b0*/ 	.short	0x0007
        /*00b2*/ 	.short	0x0030
        /*00b4*/ 	.byte	0x00, 0xf0, 0x21, 0x00


	//----- nvinfo : EIATTR_KPARAM_INFO
	.align		4
.L_29:
        /*00b8*/ 	.byte	0x04, 0x17
        /*00ba*/ 	.short	(.L_31 - .L_30)
.L_30:
        /*00bc*/ 	.word	0x00000000
        /*00c0*/ 	.short	0x0006
        /*00c2*/ 	.short	0x0028
        /*00c4*/ 	.byte	0x00, 0xf0, 0x21, 0x00


	//----- nvinfo : EIATTR_KPARAM_INFO
	.align		4
.L_31:
        /*00c8*/ 	.byte	0x04, 0x17
        /*00ca*/ 	.short	(.L_33 - .L_32)
.L_32:
        /*00cc*/ 	.word	0x00000000
        /*00d0*/ 	.short	0x0005
        /*00d2*/ 	.short	0x0020
        /*00d4*/ 	.byte	0x00, 0xf0, 0x21, 0x00


	//----- nvinfo : EIATTR_KPARAM_INFO
	.align		4
.L_33:
        /*00d8*/ 	.byte	0x04, 0x17
        /*00da*/ 	.short	(.L_35 - .L_34)
.L_34:
        /*00dc*/ 	.word	0x00000000
        /*00e0*/ 	.short	0x0004
        /*00e2*/ 	.short	0x0018
        /*00e4*/ 	.byte	0x00, 0xf0, 0x21, 0x00


	//----- nvinfo : EIATTR_KPARAM_INFO
	.align		4
.L_35:
        /*00e8*/ 	.byte	0x04, 0x17
        /*00ea*/ 	.short	(.L_37 - .L_36)
.L_36:
        /*00ec*/ 	.word	0x00000000
        /*00f0*/ 	.short	0x0003
        /*00f2*/ 	.short	0x0014
        /*00f4*/ 	.byte	0x00, 0xf0, 0x11, 0x00


	//----- nvinfo : EIATTR_KPARAM_INFO
	.align		4
.L_37:
        /*00f8*/ 	.byte	0x04, 0x17
        /*00fa*/ 	.short	(.L_39 - .L_38)
.L_38:
        /*00fc*/ 	.word	0x00000000
        /*0100*/ 	.short	0x0002
        /*0102*/ 	.short	0x0010
        /*0104*/ 	.byte	0x00, 0xf0, 0x11, 0x00


	//----- nvinfo : EIATTR_KPARAM_INFO
	.align		4
.L_39:
        /*0108*/ 	.byte	0x04, 0x17
        /*010a*/ 	.short	(.L_41 - .L_40)
.L_40:
        /*010c*/ 	.word	0x00000000
        /*0110*/ 	.short	0x0001
        /*0112*/ 	.short	0x0008
        /*0114*/ 	.byte	0x00, 0xf0, 0x21, 0x00


	//----- nvinfo : EIATTR_KPARAM_INFO
	.align		4
.L_41:
        /*0118*/ 	.byte	0x04, 0x17
        /*011a*/ 	.short	(.L_43 - .L_42)
.L_42:
        /*011c*/ 	.word	0x00000000
        /*0120*/ 	.short	0x0000
        /*0122*/ 	.short	0x0000
        /*0124*/ 	.byte	0x00, 0xf0, 0x21, 0x00


	//----- nvinfo : EIATTR_SPARSE_MMA_MASK
	.align		4
.L_43:
        /*0128*/ 	.byte	0x03, 0x50
        /*012a*/ 	.short	0x0000


	//----- nvinfo : EIATTR_MAXREG_COUNT
	.align		4
        /*012c*/ 	.byte	0x03, 0x1b
        /*012e*/ 	.short	0x00ff


	//----- nvinfo : EIATTR_MERCURY_ISA_VERSION
	.align		4
        /*0130*/ 	.byte	0x03, 0x5f
        /*0132*/ 	.short	0x0101


	//----- nvinfo : EIATTR_VRC_CTA_INIT_COUNT
	.align		4
        /*0134*/ 	.byte	0x02, 0x4a
	.zero		1
	.zero		1


	//----- nvinfo : EIATTR_EXIT_INSTR_OFFSETS
	.align		4
        /*0138*/ 	.byte	0x04, 0x1c
        /*013a*/ 	.short	(.L_45 - .L_44)


	//   ....[0]....
.L_44:
        /*013c*/ 	.word	0x000000a0


	//   ....[1]....
        /*0140*/ 	.word	0x000007b0


	//----- nvinfo : EIATTR_CRS_STACK_SIZE
	.align		4
.L_45:
        /*0144*/ 	.byte	0x04, 0x1e
        /*0146*/ 	.short	(.L_47 - .L_46)
.L_46:
        /*0148*/ 	.word	0x00000000


	//----- nvinfo : EIATTR_CBANK_PARAM_SIZE
	.align		4
.L_47:
        /*014c*/ 	.byte	0x03, 0x19
        /*014e*/ 	.short	0x0078


	//----- nvinfo : EIATTR_PARAM_CBANK
	.align		4
        /*0150*/ 	.byte	0x04, 0x0a
        /*0152*/ 	.short	(.L_49 - .L_48)
	.align		4
.L_48:
        /*0154*/ 	.word	index@(.nv.constant0._Z23gpu_tfm_linear_arb_2dlyPfS_iiPKfS1_PKiS3_S1_S1_S1_iiiiS1_S1_S1_)
        /*0158*/ 	.short	0x0380
        /*015a*/ 	.short	0x0078


	//----- nvinfo : EIATTR_SW_WAR
	.align		4
.L_49:
        /*015c*/ 	.byte	0x04, 0x36
        /*015e*/ 	.short	(.L_51 - .L_50)
.L_50:
        /*0160*/ 	.word	0x00000008
.L_51:


//--------------------- .nv.callgraph             --------------------------
	.section	.nv.callgraph,"",@"SHT_CUDA_CALLGRAPH"
	.align	4
	.sectionentsize	8
	.align		4
        /*0000*/ 	.word	0x00000000
	.align		4
        /*0004*/ 	.word	0xffffffff
	.align		4
        /*0008*/ 	.word	0x00000000
	.align		4
        /*000c*/ 	.word	0xfffffffe
	.align		4
        /*0010*/ 	.word	0x00000000
	.align		4
        /*0014*/ 	.word	0xfffffffd
	.align		4
        /*0018*/ 	.word	0x00000000
	.align		4
        /*001c*/ 	.word	0xfffffffc


//--------------------- .text._Z23gpu_tfm_linear_arb_2dlyPfS_iiPKfS1_PKiS3_S1_S1_S1_iiiiS1_S1_S1_ --------------------------
	.section	.text._Z23gpu_tfm_linear_arb_2dlyPfS_iiPKfS1_PKiS3_S1_S1_S1_iiiiS1_S1_S1_,"ax",@progbits
	.align	128
.text._Z23gpu_tfm_linear_arb_2dlyPfS_iiPKfS1_PKiS3_S1_S1_S1_iiiiS1_S1_S1_:
        .type           _Z23gpu_tfm_linear_arb_2dlyPfS_iiPKfS1_PKiS3_S1_S1_S1_iiiiS1_S1_S1_,@function
        .size           _Z23gpu_tfm_linear_arb_2dlyPfS_iiPKfS1_PKiS3_S1_S1_S1_iiiiS1_S1_S1_,(.L_x_8 - _Z23gpu_tfm_linear_arb_2dlyPfS_iiPKfS1_PKiS3_S1_S1_S1_iiiiS1_S1_S1_)
        .other          _Z23gpu_tfm_linear_arb_2dlyPfS_iiPKfS1_PKiS3_S1_S1_S1_iiiiS1_S1_S1_,@"STO_CUDA_ENTRY STV_DEFAULT"
_Z23gpu_tfm_linear_arb_2dlyPfS_iiPKfS1_PKiS3_S1_S1_S1_iiiiS1_S1_S1_:
[----:B------:R-:W-:Y:S01]  /*0000*/  LDC R1, c[0x0][0x37c] ;  /* 0x0000df00ff017b82 */ /* 0x000fe20000000800 */
[----:B------:R-:W0:Y:S07]  /*0010*/  S2R R0, SR_TID.X ;  /* 0x0000000000007919 */ /* 0x000e2e0000002100 */
[----:B------:R-:W1:Y:S01]  /*0020*/  S2UR UR4, SR_CTAID.X ;  /* 0x00000000000479c3 */ /* 0x000e620000002500 */
[----:B------:R-:W2:Y:S07]  /*0030*/  LDCU UR5, c[0x0][0x3d0] ;  /* 0x00007a00ff0577ac */ /* 0x000eae0008000800 */
[----:B------:R-:W3:Y:S01]  /*0040*/  LDC R3, c[0x0][0x360] ;  /* 0x0000d800ff037b82 */ /* 0x000ee20000000800 */
[----:B-1----:R-:W-:Y:S01]  /*0050*/  ULOP3.LUT UR4, UR4, 0xffff, URZ, 0xc0, !UPT ;  /* 0x0000ffff04047892 */ /* 0x002fe2000f8ec0ff */
[----:B0-----:R-:W-:-:S02]  /*0060*/  LOP3.LUT R0, R0, 0xffff, RZ, 0xc0, !PT ;  /* 0x0000ffff00007812 */ /* 0x001fc400078ec0ff */
[----:B---3--:R-:W-:-:S05]  /*0070*/  LOP3.LUT R3, R3, 0xffff, RZ, 0xc0, !PT ;  /* 0x0000ffff03037812 */ /* 0x008fca00078ec0ff */
[----:B------:R-:W-:-:S05]  /*0080*/  IMAD R0, R3, UR4, R0 ;  /* 0x0000000403007c24 */ /* 0x000fca000f8e0200 */
[----:B--2---:R-:W-:-:S13]  /*0090*/  ISETP.GE.AND P0, PT, R0, UR5, PT ;  /* 0x0000000500007c0c */ /* 0x004fda000bf06270 */
[----:B------:R-:W-:Y:S05]  /*00a0*/  @P0 EXIT ;  /* 0x000000000000094d */ /* 0x000fea0003800000 */
[----:B------:R-:W0:Y:S01]  /*00b0*/  LDCU UR4, c[0x0][0x394] ;  /* 0x00007280ff0477ac */ /* 0x000e220008000800 */
[----:B------:R-:W1:Y:S01]  /*00c0*/  LDCU.64 UR6, c[0x0][0x358] ;  /* 0x00006b00ff0677ac */ /* 0x000e620008000a00 */
[----:B0-----:R-:W-:-:S09]  /*00d0*/  UISETP.GT.AND UP0, UPT, UR4, URZ, UPT ;  /* 0x000000ff0400728c */ /* 0x001fd2000bf04270 */
[----:B-1----:R-:W-:Y:S05]  /*00e0*/  BRA.U !UP0, `(.L_x_0) ;  /* 0x0000000508947547 */ /* 0x002fea000b800000 */
[----:B------:R-:W0:Y:S01]  /*00f0*/  LDC.64 R12, c[0x0][0x3c8] ;  /* 0x0000f200ff0c7b82 */ /* 0x000e220000000a00 */
[----:B------:R-:W1:Y:S01]  /*0100*/  LDCU UR16, c[0x0][0x394] ;  /* 0x00007280ff1077ac */ /* 0x000e620008000800 */
[----:B------:R-:W2:Y:S06]  /*0110*/  LDCU UR5, c[0x0][0x3d4] ;  /* 0x00007a80ff0577ac */ /* 0x000eac0008000800 */
[----:B------:R-:W3:Y:S01]  /*0120*/  LDC R21, c[0x0][0x390] ;  /* 0x0000e400ff157b82 */ /* 0x000ee20000000800 */
[----:B------:R-:W4:Y:S01]  /*0130*/  LDCU.64 UR12, c[0x0][0x3a8] ;  /* 0x00007500ff0c77ac */ /* 0x000f220008000a00 */
[----:B------:R-:W0:Y:S06]  /*0140*/  LDCU.64 UR10, c[0x0][0x3b0] ;  /* 0x00007600ff0a77ac */ /* 0x000e2c0008000a00 */
[----:B------:R-:W1:Y:S01]  /*0150*/  LDC.64 R10, c[0x0][0x3b8] ;  /* 0x0000ee00ff0a7b82 */ /* 0x000e620000000a00 */
[----:B------:R-:W0:Y:S01]  /*0160*/  LDCU.64 UR8, c[0x0][0x3f0] ;  /* 0x00007e00ff0877ac */ /* 0x000e220008000a00 */
[----:B------:R-:W0:Y:S02]  /*0170*/  LDCU.64 UR14, c[0x0][0x3d8] ;  /* 0x00007b00ff0e77ac */ /* 0x000e240008000a00 */
[----:B0-----:R-:W5:Y:S04]  /*0180*/  LDG.E R20, desc[UR6][R12.64] ;  /* 0x000000060c147981 */ /* 0x001f68000c1e1900 */
[----:B------:R-:W0:Y:S01]  /*0190*/  LDC.64 R8, c[0x0][0x3c0] ;  /* 0x0000f000ff087b82 */ /* 0x000e220000000a00 */
[----:B------:R-:W5:Y:S01]  /*01a0*/  LDG.E R15, desc[UR6][R12.64+0x4] ;  /* 0x000004060c0f7981 */ /* 0x000f62000c1e1900 */
[----:B------:R-:W-:Y:S01]  /*01b0*/  CS2R R22, SRZ ;  /* 0x0000000000167805 */ /* 0x000fe2000001ff00 */
[----:B------:R-:W-:-:S05]  /*01c0*/  UMOV UR4, URZ ;  /* 0x000000ff00047c82 */ /* 0x000fca0008000000 */
[----:B------:R-:W0:Y:S08]  /*01d0*/  LDC.64 R6, c[0x0][0x3c8] ;  /* 0x0000f200ff067b82 */ /* 0x000e300000000a00 */
[----:B------:R-:W0:Y:S08]  /*01e0*/  LDC.64 R4, c[0x0][0x398] ;  /* 0x0000e600ff047b82 */ /* 0x000e300000000a00 */
[----:B------:R-:W0:Y:S02]  /*01f0*/  LDC.64 R2, c[0x0][0x3a0] ;  /* 0x0000e800ff027b82 */ /* 0x000e240000000a00 */
[----:B012345:R-:W-:-:S07]  /*0200*/  FADD.FTZ R24, -R20, R15 ;  /* 0x0000000f14187221 */ /* 0x03ffce0000010100 */
.L_x_5:
[----:B------:R-:W-:Y:S02]  /*0210*/  MOV R16, UR12 ;  /* 0x0000000c00107c02 */ /* 0x000fe40008000f00 */
[----:B------:R-:W-:Y:S02]  /*0220*/  MOV R17, UR13 ;  /* 0x0000000d00117c02 */ /* 0x000fe40008000f00 */
[----:B------:R-:W-:Y:S02]  /*0230*/  MOV R18, UR10 ;  /* 0x0000000a00127c02 */ /* 0x000fe40008000f00 */
[----:B------:R-:W-:Y:S01]  /*0240*/  MOV R19, UR11 ;  /* 0x0000000b00137c02 */ /* 0x000fe20008000f00 */
[----:B------:R-:W2:Y:S01]  /*0250*/  LDG.E R16, desc[UR6][R16.64] ;  /* 0x0000000610107981 */ /* 0x000ea2000c1e1900 */
[----:B------:R-:W-:Y:S01]  /*0260*/  UIMAD UR17, UR14, UR5, URZ ;  /* 0x000000050e1172a4 */ /* 0x000fe2000f8e02ff */
[----:B------:R-:W0:Y:S02]  /*0270*/  LDC.64 R12, c[0x0][0x3e0] ;  /* 0x0000f800ff0c7b82 */ /* 0x000e240000000a00 */
[----:B------:R-:W3:Y:S06]  /*0280*/  LDG.E R18, desc[UR6][R18.64] ;  /* 0x0000000612127981 */ /* 0x000eec000c1e1900 */
[----:B------:R-:W1:Y:S01]  /*0290*/  LDC.64 R14, c[0x0][0x3e8] ;  /* 0x0000fa00ff0e7b82 */ /* 0x000e620000000a00 */
[----:B--2---:R-:W-:-:S02]  /*02a0*/  IADD3 R25, PT, PT, R16, -0x1, RZ ;  /* 0xffffffff10197810 */ /* 0x004fc40007ffe0ff */
[----:B---3--:R-:W-:-:S03]  /*02b0*/  IADD3 R26, PT, PT, R18, -0x1, RZ ;  /* 0xffffffff121a7810 */ /* 0x008fc60007ffe0ff */
[----:B------:R-:W-:Y:S02]  /*02c0*/  IMAD R25, R25, UR17, RZ ;  /* 0x0000001119197c24 */ /* 0x000fe4000f8e02ff */
[----:B------:R-:W-:Y:S02]  /*02d0*/  IMAD R27, R26, UR17, RZ ;  /* 0x000000111a1b7c24 */ /* 0x000fe4000f8e02ff */
[--C-:B------:R-:W-:Y:S02]  /*02e0*/  IMAD R29, R25, UR15, R0.reuse ;  /* 0x0000000f191d7c24 */ /* 0x100fe4000f8e0200 */
[----:B------:R-:W-:Y:S02]  /*02f0*/  IMAD R25, R27, UR15, R0 ;  /* 0x0000000f1b197c24 */ /* 0x000fe4000f8e0200 */
[----:B------:R-:W-:-:S04]  /*0300*/  IMAD.WIDE R16, R29, 0x4, R10 ;  /* 0x000000041d107825 */ /* 0x000fc800078e020a */
[----:B------:R-:W-:Y:S02]  /*0310*/  IMAD.WIDE R18, R25, 0x4, R8 ;  /* 0x0000000419127825 */ /* 0x000fe400078e0208 */
[----:B------:R-:W2:Y:S04]  /*0320*/  LDG.E R16, desc[UR6][R16.64] ;  /* 0x0000000610107981 */ /* 0x000ea8000c1e1900 */
[----:B------:R-:W2:Y:S01]  /*0330*/  LDG.E R19, desc[UR6][R18.64] ;  /* 0x0000000612137981 */ /* 0x000ea2000c1e1900 */
[----:B0-----:R-:W-:Y:S01]  /*0340*/  IMAD.WIDE R12, R29, 0x4, R12 ;  /* 0x000000041d0c7825 */ /* 0x001fe200078e020c */
[----:B------:R-:W-:Y:S02]  /*0350*/  MOV R26, UR8 ;  /* 0x00000008001a7c02 */ /* 0x000fe40008000f00 */
[----:B------:R-:W-:Y:S01]  /*0360*/  MOV R27, UR9 ;  /* 0x00000009001b7c02 */ /* 0x000fe20008000f00 */
[----:B-1----:R-:W-:-:S02]  /*0370*/  IMAD.WIDE R14, R25, 0x4, R14 ;  /* 0x00000004190e7825 */ /* 0x002fc400078e020e */
[----:B------:R-:W3:Y:S04]  /*0380*/  LDG.E R12, desc[UR6][R12.64] ;  /* 0x000000060c0c7981 */ /* 0x000ee8000c1e1900 */
[----:B------:R-:W3:Y:S04]  /*0390*/  LDG.E R15, desc[UR6][R14.64] ;  /* 0x000000060e0f7981 */ /* 0x000ee8000c1e1900 */
[----:B------:R-:W4:Y:S01]  /*03a0*/  LDG.E R26, desc[UR6][R26.64] ;  /* 0x000000061a1a7981 */ /* 0x000f22000c1e1900 */
[----:B------:R-:W-:Y:S01]  /*03b0*/  BSSY.RECONVERGENT B0, `(.L_x_1) ;  /* 0x000002c000007945 */ /* 0x000fe20003800200 */
[----:B--2---:R-:W-:-:S04]  /*03c0*/  FADD.FTZ R25, R16, R19 ;  /* 0x0000001310197221 */ /* 0x004fc80000010000 */
[----:B------:R-:W-:-:S05]  /*03d0*/  FADD.FTZ R28, -R20, R25 ;  /* 0x00000019141c7221 */ /* 0x000fca0000010100 */
[----:B------:R-:W-:Y:S01]  /*03e0*/  FSETP.GEU.FTZ.AND P0, PT, R28, RZ, PT ;  /* 0x000000ff1c00720b */ /* 0x000fe20003f1e000 */
[----:B---3--:R-:W-:-:S04]  /*03f0*/  FMUL.FTZ R17, R12, R15 ;  /* 0x0000000f0c117220 */ /* 0x008fc80000410000 */
[----:B----4-:R-:W-:-:S08]  /*0400*/  FMUL.FTZ R18, R26, R17 ;  /* 0x000000111a127220 */ /* 0x010fd00000410000 */
[----:B------:R-:W-:Y:S05]  /*0410*/  @!P0 BRA `(.L_x_2) ;  /* 0x00000000008c8947 */ /* 0x000fea0003800000 */
[----:B------:R-:W-:-:S06]  /*0420*/  IMAD.WIDE R12, R21, 0x4, R6 ;  /* 0x00000004150c7825 */ /* 0x000fcc00078e0206 */
[----:B------:R-:W2:Y:S02]  /*0430*/  LDG.E R12, desc[UR6][R12.64+-0x4] ;  /* 0xfffffc060c0c7981 */ /* 0x000ea4000c1e1900 */
[----:B--2---:R-:W-:-:S13]  /*0440*/  FSETP.GEU.FTZ.AND P0, PT, R12, R25, PT ;  /* 0x000000190c00720b */ /* 0x004fda0003f1e000 */
[----:B------:R-:W-:Y:S05]  /*0450*/  @!P0 BRA `(.L_x_3) ;  /* 0x0000000000708947 */ /* 0x000fea0003800000 */
[C---:B------:R-:W-:Y:S01]  /*0460*/  FMUL.FTZ R13, R24.reuse, 0.25 ;  /* 0x3e800000180d7820 */ /* 0x040fe20000410000 */
[----:B------:R-:W-:-:S04]  /*0470*/  FSETP.GT.FTZ.AND P0, PT, |R24|, 8.50705917302346158658e+37, PT ;  /* 0x7e8000001800780b */ /* 0x000fc80003f14200 */
[----:B------:R-:W-:-:S06]  /*0480*/  FSEL R19, R13, R24, P0 ;  /* 0x000000180d137208 */ /* 0x000fcc0000000000 */
[----:B------:R-:W0:Y:S03]  /*0490*/  MUFU.RCP R19, R19 ;  /* 0x0000001300137308 */ /* 0x000e260000001000 */
[----:B------:R-:W-:-:S04]  /*04a0*/  @P0 FMUL.FTZ R28, R28, 0.25 ;  /* 0x3e8000001c1c0820 */ /* 0x000fc80000410000 */
[----:B0-----:R-:W-:-:S06]  /*04b0*/  FMUL.FTZ R29, R19, R28 ;  /* 0x0000001c131d7220 */ /* 0x001fcc0000410000 */
[----:B------:R-:W0:Y:S02]  /*04c0*/  F2I.FTZ.FLOOR.NTZ R29, R29 ;  /* 0x0000001d001d7305 */ /* 0x000e240000217100 */
[----:B0-----:R-:W-:Y:S02]  /*04d0*/  IMAD R15, R21, UR4, R29 ;  /* 0x00000004150f7c24 */ /* 0x001fe4000f8e021d */
[----:B------:R-:W-:-:S04]  /*04e0*/  IMAD.WIDE R12, R29, 0x4, R6 ;  /* 0x000000041d0c7825 */ /* 0x000fc800078e0206 */
[C---:B------:R-:W-:Y:S02]  /*04f0*/  IMAD.WIDE R16, R15.reuse, 0x4, R4 ;  /* 0x000000040f107825 */ /* 0x040fe400078e0204 */
[----:B------:R-:W2:Y:S02]  /*0500*/  LDG.E R12, desc[UR6][R12.64] ;  /* 0x000000060c0c7981 */ /* 0x000ea4000c1e1900 */
[----:B------:R-:W-:Y:S02]  /*0510*/  IMAD.WIDE R14, R15, 0x4, R2 ;  /* 0x000000040f0e7825 */ /* 0x000fe400078e0202 */
[----:B------:R-:W3:Y:S04]  /*0520*/  LDG.E R26, desc[UR6][R16.64] ;  /* 0x00000006101a7981 */ /* 0x000ee8000c1e1900 */
[----:B------:R-:W3:Y:S04]  /*0530*/  LDG.E R27, desc[UR6][R16.64+0x4] ;  /* 0x00000406101b7981 */ /* 0x000ee8000c1e1900 */
[----:B------:R-:W4:Y:S04]  /*0540*/  LDG.E R28, desc[UR6][R14.64] ;  /* 0x000000060e1c7981 */ /* 0x000f28000c1e1900 */
[----:B------:R-:W4:Y:S01]  /*0550*/  LDG.E R15, desc[UR6][R14.64+0x4] ;  /* 0x000004060e0f7981 */ /* 0x000f22000c1e1900 */
[----:B--2---:R-:W-:Y:S01]  /*0560*/  FADD.FTZ R25, R25, -R12 ;  /* 0x8000000c19197221 */ /* 0x004fe20000010000 */
[----:B---3--:R-:W-:-:S04]  /*0570*/  FADD.FTZ R27, -R26, R27 ;  /* 0x0000001b1a1b7221 */ /* 0x008fc80000010100 */
[----:B------:R-:W-:Y:S01]  /*0580*/  FMUL.FTZ R27, R25, R27 ;  /* 0x0000001b191b7220 */ /* 0x000fe20000410000 */
[----:B----4-:R-:W-:-:S03]  /*0590*/  FADD.FTZ R29, -R28, R15 ;  /* 0x0000000f1c1d7221 */ /* 0x010fc60000010100 */
[----:B------:R-:W-:Y:S01]  /*05a0*/  @P0 FMUL.FTZ R27, R27, 0.25 ;  /* 0x3e8000001b1b0820 */ /* 0x000fe20000410000 */
[----:B------:R-:W-:-:S03]  /*05b0*/  FMUL.FTZ R25, R25, R29 ;  /* 0x0000001d19197220 */ /* 0x000fc60000410000 */
[----:B------:R-:W-:Y:S01]  /*05c0*/  FFMA.FTZ R27, R19, R27, R26 ;  /* 0x0000001b131b7223 */ /* 0x000fe2000001001a */
[----:B------:R-:W-:-:S04]  /*05d0*/  @P0 FMUL.FTZ R25, R25, 0.25 ;  /* 0x3e80000019190820 */ /* 0x000fc80000410000 */
[----:B------:R-:W-:Y:S01]  /*05e0*/  FFMA.FTZ R19, R19, R25, R28 ;  /* 0x0000001913137223 */ /* 0x000fe2000001001c */
[----:B------:R-:W-:-:S03]  /*05f0*/  FMUL.FTZ R12, R18, R27 ;  /* 0x0000001b120c7220 */ /* 0x000fc60000410000 */
[----:B------:R-:W-:Y:S01]  /*0600*/  FMUL.FTZ R19, R18, R19 ;  /* 0x0000001312137220 */ /* 0x000fe20000410000 */
[----:B------:R-:W-:Y:S06]  /*0610*/  BRA `(.L_x_4) ;  /* 0x0000000000147947 */ /* 0x000fec0003800000 */
.L_x_3:
[----:B------:R-:W-:Y:S01]  /*0620*/  HFMA2 R19, -RZ, RZ, 0, 0 ;  /* 0x00000000ff137431 */ /* 0x000fe200000001ff */
[----:B------:R-:W-:Y:S01]  /*0630*/  MOV R12, RZ ;  /* 0x000000ff000c7202 */ /* 0x000fe20000000f00 */
[----:B------:R-:W-:Y:S06]  /*0640*/  BRA `(.L_x_4) ;  /* 0x0000000000087947 */ /* 0x000fec0003800000 */
.L_x_2:
[----:B------:R-:W-:Y:S01]  /*0650*/  HFMA2 R19, -RZ, RZ, 0, 0 ;  /* 0x00000000ff137431 */ /* 0x000fe200000001ff */
[----:B------:R-:W-:-:S07]  /*0660*/  MOV R12, RZ ;  /* 0x000000ff000c7202 */ /* 0x000fce0000000f00 */
.L_x_4:
[----:B------:R-:W-:Y:S05]  /*0670*/  BSYNC.RECONVERGENT B0 ;  /* 0x0000000000007941 */ /* 0x000fea0003800200 */
.L_x_1:
[----:B------:R-:W-:Y:S01]  /*0680*/  UIADD3 UR8, UP0, UPT, UR8, 0x4, URZ ;  /* 0x0000000408087890 */ /* 0x000fe2000ff1e0ff */
[----:B------:R-:W-:Y:S01]  /*0690*/  FADD.FTZ R23, R12, R23 ;  /* 0x000000170c177221 */ /* 0x000fe20000010000 */
[----:B------:R-:W-:Y:S01]  /*06a0*/  UIADD3 UR4, UPT, UPT, UR4, 0x1, URZ ;  /* 0x0000000104047890 */ /* 0x000fe2000fffe0ff */
[----:B------:R-:W-:Y:S01]  /*06b0*/  FADD.FTZ R22, R19, R22 ;  /* 0x0000001613167221 */ /* 0x000fe20000010000 */
[----:B------:R-:W-:Y:S02]  /*06c0*/  UIADD3.X UR9, UPT, UPT, URZ, UR9, URZ, UP0, !UPT ;  /* 0x00000009ff097290 */ /* 0x000fe400087fe4ff */
[----:B------:R-:W-:Y:S02]  /*06d0*/  UISETP.NE.AND UP0, UPT, UR4, UR16, UPT ;  /* 0x000000100400728c */ /* 0x000fe4000bf05270 */
[----:B------:R-:W-:Y:S02]  /*06e0*/  UIADD3 UR10, UP1, UPT, UR10, 0x4, URZ ;  /* 0x000000040a0a7890 */ /* 0x000fe4000ff3e0ff */
[----:B------:R-:W-:-:S02]  /*06f0*/  UIADD3 UR12, UP2, UPT, UR12, 0x4, URZ ;  /* 0x000000040c0c7890 */ /* 0x000fc4000ff5e0ff */
[----:B------:R-:W-:Y:S02]  /*0700*/  UIADD3.X UR11, UPT, UPT, URZ, UR11, URZ, UP1, !UPT ;  /* 0x0000000bff0b7290 */ /* 0x000fe40008ffe4ff */
[----:B------:R-:W-:Y:S01]  /*0710*/  UIADD3.X UR13, UPT, UPT, URZ, UR13, URZ, UP2, !UPT ;  /* 0x0000000dff0d7290 */ /* 0x000fe200097fe4ff */
[----:B------:R-:W-:Y:S11]  /*0720*/  BRA.U UP0, `(.L_x_5) ;  /* 0xfffffff900b87547 */ /* 0x000ff6000b83ffff */
[----:B------:R-:W-:Y:S05]  /*0730*/  BRA `(.L_x_6) ;  /* 0x0000000000047947 */ /* 0x000fea0003800000 */
.L_x_0:
[----:B------:R-:W-:-:S07]  /*0740*/  CS2R R22, SRZ ;  /* 0x0000000000167805 */ /* 0x000fce000001ff00 */
.L_x_6:
[----:B------:R-:W0:Y:S08]  /*0750*/  LDC.64 R2, c[0x0][0x380] ;  /* 0x0000e000ff027b82 */ /* 0x000e300000000a00 */
[----:B------:R-:W1:Y:S01]  /*0760*/  LDC.64 R4, c[0x0][0x388] ;  /* 0x0000e200ff047b82 */ /* 0x000e620000000a00 */
[----:B0-----:R-:W-:-:S05]  /*0770*/  IMAD.WIDE R2, R0, 0x4, R2 ;  /* 0x0000000400027825 */ /* 0x001fca00078e0202 */
[----:B------:R-:W-:Y:S01]  /*0780*/  STG.E desc[UR6][R2.64], R23 ;  /* 0x0000001702007986 */ /* 0x000fe2000c101906 */
[----:B-1----:R-:W-:-:S05]  /*0790*/  IMAD.WIDE R4, R0, 0x4, R4 ;  /* 0x0000000400047825 */ /* 0x002fca00078e0204 */
[----:B------:R-:W-:Y:S01]  /*07a0*/  STG.E desc[UR6][R4.64], R22 ;  /* 0x0000001604007986 */ /* 0x000fe2000c101906 */
[----:B------:R-:W-:Y:S05]  /*07b0*/  EXIT ;  /* 0x000000000000794d */ /* 0x000fea0003800000 */
.L_x_7:
[----:B------:R-:W-:-:S00]  /*07c0*/  BRA `(.L_x_7) ;  /* 0xfffffffc00fc7947 */ /* 0x000fc0000383ffff */
[----:B------:R-:W-:-:S00]  /*07d0*/  NOP ;  /* 0x0000000000007918 */ /* 0x000fc00000000000 */
        /* <DEDUP_REMOVED lines=10> */
.L_x_8:


//--------------------- .nv.shared.reserved.0     --------------------------
	.section	.nv.shared.reserved.0,"aw",@nobits
	.weak		__nv_reservedSMEM_offset_0_alias
	.size		__nv_reservedSMEM_offset_0_alias, 0, 64
	.other		__nv_reservedSMEM_offset_0_alias,@"STO_CUDA_RESERVED_SHARED STV_DEFAULT"
__nv_reservedSMEM_offset_0_alias:
	.zero		0
	.zero		64


//--------------------- .nv.constant0._Z23gpu_tfm_linear_arb_2dlyPfS_iiPKfS1_PKiS3_S1_S1_S1_iiiiS1_S1_S1_ --------------------------
	.section	.nv.constant0._Z23gpu_tfm_linear_arb_2dlyPfS_iiPKfS1_PKiS3_S1_S1_S1_iiiiS1_S1_S1_,"a",@progbits
	.sectionflags	@""
	.align	4
.nv.constant0._Z23gpu_tfm_linear_arb_2dlyPfS_iiPKfS1_PKiS3_S1_S1_S1_iiiiS1_S1_S1_:
	.zero		1016


//--------------------- SYMBOLS --------------------------

	.type		.nv.reservedSmem.offset0,@object
	.size		.nv.reservedSmem.offset0,0x4
